//
// Generated by NVIDIA NVVM Compiler
//
// Compiler Build ID: CL-36424714
// Cuda compilation tools, release 13.0, V13.0.88
// Based on NVVM 20.0.0
//

.version 9.0
.target sm_100
.address_size 64

	// .globl	_Z17knapsackRowKernelPKxPxiix

.visible .entry _Z17knapsackRowKernelPKxPxiix(
	.param .u64 .ptr .align 1 _Z17knapsackRowKernelPKxPxiix_param_0,
	.param .u64 .ptr .align 1 _Z17knapsackRowKernelPKxPxiix_param_1,
	.param .u32 _Z17knapsackRowKernelPKxPxiix_param_2,
	.param .u32 _Z17knapsackRowKernelPKxPxiix_param_3,
	.param .u64 _Z17knapsackRowKernelPKxPxiix_param_4
)
{
	.reg .pred 	%p<3>;
	.reg .b32 	%r<6>;
	.reg .b64 	%rd<25>;

	ld.param.u64 	%rd8, [_Z17knapsackRowKernelPKxPxiix_param_0];
	ld.param.u64 	%rd7, [_Z17knapsackRowKernelPKxPxiix_param_1];
	ld.param.u32 	%r1, [_Z17knapsackRowKernelPKxPxiix_param_2];
	ld.param.u32 	%r2, [_Z17knapsackRowKernelPKxPxiix_param_3];
	ld.param.u64 	%rd9, [_Z17knapsackRowKernelPKxPxiix_param_4];
	cvta.to.global.u64 	%rd1, %rd8;
	mov.u32 	%r3, %ctaid.x;
	mov.u32 	%r4, %ntid.x;
	mul.wide.u32 	%rd10, %r3, %r4;
	mov.u32 	%r5, %tid.x;
	cvt.u64.u32 	%rd11, %r5;
	add.s64 	%rd2, %rd10, %rd11;
	setp.gt.s64 	%p1, %rd2, %rd9;
	@%p1 bra 	$L__BB0_4;
	shl.b64 	%rd13, %rd2, 3;
	add.s64 	%rd14, %rd1, %rd13;
	ld.global.nc.u64 	%rd3, [%rd14];
	cvt.s64.s32 	%rd4, %r1;
	setp.lt.s64 	%p2, %rd2, %rd4;
	mov.b64 	%rd24, 0;
	@%p2 bra 	$L__BB0_3;
	sub.s64 	%rd15, %rd2, %rd4;
	shl.b64 	%rd16, %rd15, 3;
	add.s64 	%rd17, %rd1, %rd16;
	ld.global.nc.u64 	%rd18, [%rd17];
	cvt.s64.s32 	%rd19, %r2;
	add.s64 	%rd24, %rd18, %rd19;
$L__BB0_3:
	max.s64 	%rd20, %rd3, %rd24;
	cvta.to.global.u64 	%rd21, %rd7;
	add.s64 	%rd23, %rd21, %rd13;
	st.global.u64 	[%rd23], %rd20;
$L__BB0_4:
	ret;

}


// ===== COMPILED SASS (sm_100) =====

	.target	sm_100

	.elftype	@"ET_EXEC"


//--------------------- .note.nv.tkinfo           --------------------------
	.section	.note.nv.tkinfo,"",@"SHT_NOTE"
	.sectionflags	@"SHF_NOTE_NV_TKINFO"
	.tkinfo
        /*0018*/ 	.word	0x00000002
        /*0030*/ 	.string	""
        /*0030*/ 	.string	"ptxas"
        /*0030*/ 	.string	"Cuda compilation tools, release 13.0, V13.0.88"
        /*0030*/ 	.string	"Build cuda_13.0.r13.0/compiler.36424714_0"
        /*0030*/ 	.string	"-arch sm_100 -m 64 "



//--------------------- .note.nv.cuinfo           --------------------------
	.section	.note.nv.cuinfo,"",@"SHT_NOTE"
	.sectionflags	@"SHF_NOTE_NV_CUINFO"
        /*0018*/ 	.short	0x0002
        /*001a*/ 	.short	0x0064
        /*001c*/ 	.short	0x0082
	.zero		2


//--------------------- .nv.info                  --------------------------
	.section	.nv.info,"",@"SHT_CUDA_INFO"
	.align	4


	//----- nvinfo : EIATTR_REGCOUNT
	.align		4
        /*0000*/ 	.byte	0x04, 0x2f
        /*0002*/ 	.short	(.L_1 - .L_0)
	.align		4
.L_0:
        /*0004*/ 	.word	index@(_Z17knapsackRowKernelPKxPxiix)
        /*0008*/ 	.word	0x00000010


	//----- nvinfo : EIATTR_FRAME_SIZE
	.align		4
.L_1:
        /*000c*/ 	.byte	0x04, 0x11
        /*000e*/ 	.short	(.L_3 - .L_2)
	.align		4
.L_2:
        /*0010*/ 	.word	index@(_Z17knapsackRowKernelPKxPxiix)
        /*0014*/ 	.word	0x00000000


	//----- nvinfo : EIATTR_MIN_STACK_SIZE
	.align		4
.L_3:
        /*0018*/ 	.byte	0x04, 0x12
        /*001a*/ 	.short	(.L_5 - .L_4)
	.align		4
.L_4:
        /*001c*/ 	.word	index@(_Z17knapsackRowKernelPKxPxiix)
        /*0020*/ 	.word	0x00000000
.L_5:


//--------------------- .nv.compat                --------------------------
	.section	.nv.compat,"",@"SHT_CUDA_COMPAT_INFO"
	.align	4
        /*0000*/ 	.byte	0x02, 0x09, 0x00, 0x00, 0x02, 0x02, 0x01, 0x00, 0x02, 0x05, 0x05, 0x00, 0x03, 0x07, 0x01, 0x01
        /*0010*/ 	.byte	0x02, 0x03, 0x00, 0x00, 0x02, 0x06, 0x01, 0x00, 0x04, 0x0b, 0x08, 0x00, 0x09, 0x00, 0x00, 0x00
        /*0020*/ 	.byte	0x00, 0x00, 0x00, 0x00


//--------------------- .nv.info._Z17knapsackRowKernelPKxPxiix --------------------------
	.section	.nv.info._Z17knapsackRowKernelPKxPxiix,"",@"SHT_CUDA_INFO"
	.sectionflags	@""
	.align	4


	//----- nvinfo : EIATTR_CUDA_API_VERSION
	.align		4
        /*0000*/ 	.byte	0x04, 0x37
        /*0002*/ 	.short	(.L_7 - .L_6)
.L_6:
        /*0004*/ 	.word	0x00000082


	//----- nvinfo : EIATTR_KPARAM_INFO
	.align		4
.L_7:
        /*0008*/ 	.byte	0x04, 0x17
        /*000a*/ 	.short	(.L_9 - .L_8)
.L_8:
        /*000c*/ 	.word	0x00000000
        /*0010*/ 	.short	0x0004
        /*0012*/ 	.short	0x0018
        /*0014*/ 	.byte	0x00, 0xf0, 0x21, 0x00


	//----- nvinfo : EIATTR_KPARAM_INFO
	.align		4
.L_9:
        /*0018*/ 	.byte	0x04, 0x17
        /*001a*/ 	.short	(.L_11 - .L_10)
.L_10:
        /*001c*/ 	.word	0x00000000
        /*0020*/ 	.short	0x0003
        /*0022*/ 	.short	0x0014
        /*0024*/ 	.byte	0x00, 0xf0, 0x11, 0x00


	//----- nvinfo : EIATTR_KPARAM_INFO
	.align		4
.L_11:
        /*0028*/ 	.byte	0x04, 0x17
        /*002a*/ 	.short	(.L_13 - .L_12)
.L_12:
        /*002c*/ 	.word	0x00000000
        /*0030*/ 	.short	0x0002
        /*0032*/ 	.short	0x0010
        /*0034*/ 	.byte	0x00, 0xf0, 0x11, 0x00


	//----- nvinfo : EIATTR_KPARAM_INFO
	.align		4
.L_13:
        /*0038*/ 	.byte	0x04, 0x17
        /*003a*/ 	.short	(.L_15 - .L_14)
.L_14:
        /*003c*/ 	.word	0x00000000
        /*0040*/ 	.short	0x0001
        /*0042*/ 	.short	0x0008
        /*0044*/ 	.byte	0x00, 0xf5, 0x21, 0x00


	//----- nvinfo : EIATTR_KPARAM_INFO
	.align		4
.L_15:
        /*0048*/ 	.byte	0x04, 0x17
        /*004a*/ 	.short	(.L_17 - .L_16)
.L_16:
        /*004c*/ 	.word	0x00000000
        /*0050*/ 	.short	0x0000
        /*0052*/ 	.short	0x0000
        /*0054*/ 	.byte	0x00, 0xf5, 0x21, 0x00


	//----- nvinfo : EIATTR_SPARSE_MMA_MASK
	.align		4
.L_17:
        /*0058*/ 	.byte	0x03, 0x50
        /*005a*/ 	.short	0x0000


	//----- nvinfo : EIATTR_MAXREG_COUNT
	.align		4
        /*005c*/ 	.byte	0x03, 0x1b
        /*005e*/ 	.short	0x00ff


	//----- nvinfo : EIATTR_MERCURY_ISA_VERSION
	.align		4
        /*0060*/ 	.byte	0x03, 0x5f
        /*0062*/ 	.short	0x0101


	//----- nvinfo : EIATTR_VRC_CTA_INIT_COUNT
	.align		4
        /*0064*/ 	.byte	0x02, 0x4a
	.zero		1
	.zero		1


	//----- nvinfo : EIATTR_EXIT_INSTR_OFFSETS
	.align		4
        /*0068*/ 	.byte	0x04, 0x1c
        /*006a*/ 	.short	(.L_19 - .L_18)


	//   ....[0]....
.L_18:
        /*006c*/ 	.word	0x00000090


	//   ....[1]....
        /*0070*/ 	.word	0x00000270


	//----- nvinfo : EIATTR_CBANK_PARAM_SIZE
	.align		4
.L_19:
        /*0074*/ 	.byte	0x03, 0x19
        /*0076*/ 	.short	0x0020


	//----- nvinfo : EIATTR_PARAM_CBANK
	.align		4
        /*0078*/ 	.byte	0x04, 0x0a
        /*007a*/ 	.short	(.L_21 - .L_20)
	.align		4
.L_20:
        /*007c*/ 	.word	index@(.nv.constant0._Z17knapsackRowKernelPKxPxiix)
        /*0080*/ 	.short	0x0380
        /*0082*/ 	.short	0x0020


	//----- nvinfo : EIATTR_SW_WAR
	.align		4
.L_21:
        /*0084*/ 	.byte	0x04, 0x36
        /*0086*/ 	.short	(.L_23 - .L_22)
.L_22:
        /*0088*/ 	.word	0x00000008
.L_23:


//--------------------- .nv.callgraph             --------------------------
	.section	.nv.callgraph,"",@"SHT_CUDA_CALLGRAPH"
	.align	4
	.sectionentsize	8
	.align		4
        /*0000*/ 	.word	0x00000000
	.align		4
        /*0004*/ 	.word	0xffffffff
	.align		4
        /*0008*/ 	.word	0x00000000
	.align		4
        /*000c*/ 	.word	0xfffffffe
	.align		4
        /*0010*/ 	.word	0x00000000
	.align		4
        /*0014*/ 	.word	0xfffffffd
	.align		4
        /*0018*/ 	.word	0x00000000
	.align		4
        /*001c*/ 	.word	0xfffffffc


//--------------------- .text._Z17knapsackRowKernelPKxPxiix --------------------------
	.section	.text._Z17knapsackRowKernelPKxPxiix,"ax",@progbits
	.align	128
        .global         _Z17knapsackRowKernelPKxPxiix
        .type           _Z17knapsackRowKernelPKxPxiix,@function
        .size           _Z17knapsackRowKernelPKxPxiix,(.L_x_1 - _Z17knapsackRowKernelPKxPxiix)
        .other          _Z17knapsackRowKernelPKxPxiix,@"STO_CUDA_ENTRY STV_DEFAULT"
_Z17knapsackRowKernelPKxPxiix:
.text._Z17knapsackRowKernelPKxPxiix:
[----:B------:R-:W-:Y:S01]  /*0000*/  LDC R1, c[0x0][0x37c] ;  /* 0x0000df00ff017b82 */ /* 0x000fe20000000800 */
[----:B------:R-:W0:Y:S07]  /*0010*/  S2R R2, SR_TID.X ;  /* 0x0000000000027919 */ /* 0x000e2e0000002100 */
[----:B------:R-:W0:Y:S01]  /*0020*/  S2UR UR4, SR_CTAID.X ;  /* 0x00000000000479c3 */ /* 0x000e220000002500 */
[----:B------:R-:W1:Y:S01]  /*0030*/  LDCU.64 UR6, c[0x0][0x398] ;  /* 0x00007300ff0677ac */ /* 0x000e620008000a00 */
[----:B------:R-:W-:-:S06]  /*0040*/  IMAD.MOV.U32 R3, RZ, RZ, RZ ;  /* 0x000000ffff037224 */ /* 0x000fcc00078e00ff */
[----:B------:R-:W0:Y:S02]  /*0050*/  LDC R5, c[0x0][0x360] ;  /* 0x0000d800ff057b82 */ /* 0x000e240000000800 */
[----:B0-----:R-:W-:-:S03]  /*0060*/  IMAD.WIDE.U32 R2, R5, UR4, R2 ;  /* 0x0000000405027c25 */ /* 0x001fc6000f8e0002 */
[----:B-1----:R-:W-:-:S04]  /*0070*/  ISETP.GT.U32.AND P0, PT, R2, UR6, PT ;  /* 0x0000000602007c0c */ /* 0x002fc8000bf04070 */
[----:B------:R-:W-:-:S13]  /*0080*/  ISETP.GT.AND.EX P0, PT, R3, UR7, PT, P0 ;  /* 0x0000000703007c0c */ /* 0x000fda000bf04300 */
[----:B------:R-:W-:Y:S05]  /*0090*/  @P0 EXIT ;  /* 0x000000000000094d */ /* 0x000fea0003800000 */
[----:B------:R-:W0:Y:S01]  /*00a0*/  LDCU UR7, c[0x0][0x390] ;  /* 0x00007200ff0777ac */ /* 0x000e220008000800 */
[C---:B------:R-:W-:Y:S01]  /*00b0*/  IMAD.SHL.U32 R6, R2.reuse, 0x8, RZ ;  /* 0x0000000802067824 */ /* 0x040fe200078e00ff */
[C---:B------:R-:W-:Y:S01]  /*00c0*/  SHF.L.U64.HI R7, R2.reuse, 0x3, R3 ;  /* 0x0000000302077819 */ /* 0x040fe20000010203 */
[----:B------:R-:W1:Y:S01]  /*00d0*/  LDCU.64 UR8, c[0x0][0x380] ;  /* 0x00007000ff0877ac */ /* 0x000e620008000a00 */
[----:B------:R-:W2:Y:S01]  /*00e0*/  LDCU.64 UR4, c[0x0][0x358] ;  /* 0x00006b00ff0477ac */ /* 0x000ea20008000a00 */
[----:B0-----:R-:W-:Y:S02]  /*00f0*/  USHF.R.S32.HI UR6, URZ, 0x1f, UR7 ;  /* 0x0000001fff067899 */ /* 0x001fe40008011407 */
[----:B------:R-:W-:-:S04]  /*0100*/  ISETP.GE.U32.AND P0, PT, R2, UR7, PT ;  /* 0x0000000702007c0c */ /* 0x000fc8000bf06070 */
[----:B------:R-:W-:-:S13]  /*0110*/  ISETP.GE.AND.EX P0, PT, R3, UR6, PT, P0 ;  /* 0x0000000603007c0c */ /* 0x000fda000bf06300 */
[----:B------:R-:W-:Y:S01]  /*0120*/  @P0 IADD3 R0, P1, PT, R2, -UR7, RZ ;  /* 0x8000000702000c10 */ /* 0x000fe2000ff3e0ff */
[----:B------:R-:W0:Y:S03]  /*0130*/  @P0 LDC R13, c[0x0][0x394] ;  /* 0x0000e500ff0d0b82 */ /* 0x000e260000000800 */
[----:B------:R-:W-:Y:S01]  /*0140*/  @P0 IADD3.X R5, PT, PT, R3, ~UR6, RZ, P1, !PT ;  /* 0x8000000603050c10 */ /* 0x000fe20008ffe4ff */
[----:B------:R-:W3:Y:S01]  /*0150*/  LDCU.64 UR6, c[0x0][0x388] ;  /* 0x00007100ff0677ac */ /* 0x000ee20008000a00 */
[----:B-1----:R-:W-:-:S04]  /*0160*/  @P0 LEA R4, P1, R0, UR8, 0x3 ;  /* 0x0000000800040c11 */ /* 0x002fc8000f8218ff */
[----:B------:R-:W-:Y:S02]  /*0170*/  @P0 LEA.HI.X R5, R0, UR9, R5, 0x3, P1 ;  /* 0x0000000900050c11 */ /* 0x000fe400088f1c05 */
[----:B------:R-:W-:-:S04]  /*0180*/  IADD3 R2, P1, PT, R6, UR8, RZ ;  /* 0x0000000806027c10 */ /* 0x000fc8000ff3e0ff */
[----:B------:R-:W-:Y:S01]  /*0190*/  IADD3.X R3, PT, PT, R7, UR9, RZ, P1, !PT ;  /* 0x0000000907037c10 */ /* 0x000fe20008ffe4ff */
[----:B--2---:R-:W0:Y:S05]  /*01a0*/  @P0 LDG.E.64.CONSTANT R4, desc[UR4][R4.64] ;  /* 0x0000000404040981 */ /* 0x004e2a000c1e9b00 */
[----:B------:R-:W2:Y:S01]  /*01b0*/  LDG.E.64.CONSTANT R2, desc[UR4][R2.64] ;  /* 0x0000000402027981 */ /* 0x000ea2000c1e9b00 */
[----:B------:R-:W-:Y:S02]  /*01c0*/  IMAD.MOV.U32 R9, RZ, RZ, RZ ;  /* 0x000000ffff097224 */ /* 0x000fe400078e00ff */
[----:B------:R-:W-:Y:S01]  /*01d0*/  IMAD.MOV.U32 R11, RZ, RZ, RZ ;  /* 0x000000ffff0b7224 */ /* 0x000fe200078e00ff */
[----:B0-----:R-:W-:-:S04]  /*01e0*/  @P0 IADD3 R9, P1, PT, R4, R13, RZ ;  /* 0x0000000d04090210 */ /* 0x001fc80007f3e0ff */
[----:B------:R-:W-:Y:S02]  /*01f0*/  @P0 LEA.HI.X.SX32 R11, R13, R5, 0x1, P1 ;  /* 0x000000050d0b0211 */ /* 0x000fe400008f0eff */
[----:B--2---:R-:W-:Y:S02]  /*0200*/  ISETP.GT.U32.AND P0, PT, R2, R9, PT ;  /* 0x000000090200720c */ /* 0x004fe40003f04070 */
[----:B---3--:R-:W-:Y:S02]  /*0210*/  IADD3 R6, P1, PT, R6, UR6, RZ ;  /* 0x0000000606067c10 */ /* 0x008fe4000ff3e0ff */
[----:B------:R-:W-:Y:S02]  /*0220*/  ISETP.GT.AND.EX P0, PT, R3, R11, PT, P0 ;  /* 0x0000000b0300720c */ /* 0x000fe40003f04300 */
[----:B------:R-:W-:Y:S02]  /*0230*/  IADD3.X R7, PT, PT, R7, UR7, RZ, P1, !PT ;  /* 0x0000000707077c10 */ /* 0x000fe40008ffe4ff */
[----:B------:R-:W-:-:S02]  /*0240*/  SEL R2, R2, R9, P0 ;  /* 0x0000000902027207 */ /* 0x000fc40000000000 */
[----:B------:R-:W-:-:S05]  /*0250*/  SEL R3, R3, R11, P0 ;  /* 0x0000000b03037207 */ /* 0x000fca0000000000 */
[----:B------:R-:W-:Y:S01]  /*0260*/  STG.E.64 desc[UR4][R6.64], R2 ;  /* 0x0000000206007986 */ /* 0x000fe2000c101b04 */
[----:B------:R-:W-:Y:S05]  /*0270*/  EXIT ;  /* 0x000000000000794d */ /* 0x000fea0003800000 */
.L_x_0:
[----:B------:R-:W-:-:S00]  /*0280*/  BRA `(.L_x_0) ;  /* 0xfffffffc00fc7947 */ /* 0x000fc0000383ffff */
[----:B------:R-:W-:-:S00]  /*0290*/  NOP ;  /* 0x0000000000007918 */ /* 0x000fc00000000000 */
        /* <DEDUP_REMOVED lines=14> */
.L_x_1:


//--------------------- .nv.shared.reserved.0     --------------------------
	.section	.nv.shared.reserved.0,"aw",@nobits
	.weak		__nv_reservedSMEM_offset_0_alias
	.size		__nv_reservedSMEM_offset_0_alias, 0, 64
	.other		__nv_reservedSMEM_offset_0_alias,@"STO_CUDA_RESERVED_SHARED STV_DEFAULT"
__nv_reservedSMEM_offset_0_alias:
	.zero		0
	.zero		64


//--------------------- .nv.constant0._Z17knapsackRowKernelPKxPxiix --------------------------
	.section	.nv.constant0._Z17knapsackRowKernelPKxPxiix,"a",@progbits
	.sectionflags	@""
	.align	4
.nv.constant0._Z17knapsackRowKernelPKxPxiix:
	.zero		928


//--------------------- SYMBOLS --------------------------

	.type		.nv.reservedSmem.offset0,@object
	.size		.nv.reservedSmem.offset0,0x4
